	.headerflags	@"EF_CUDA_TEXMODE_UNIFIED EF_CUDA_64BIT_ADDRESS EF_CUDA_ACCELERATORS EF_CUDA_SM90 EF_CUDA_VIRTUAL_SM(EF_CUDA_SM90)"
	.elftype	@"ET_EXEC"


//--------------------- .nv.info                  --------------------------
	.section	.nv.info,"",@"SHT_CUDA_INFO"
	.align	4


	//----- nvinfo : EIATTR_REGCOUNT
	.align		4
        /*0000*/ 	.byte	0x04, 0x2f
        /*0002*/ 	.short	(.L_1 - .L_0)
	.align		4
.L_0:
        /*0004*/ 	.word	index@(triton_poi_fused_convolution_leaky_relu_leaky_relu_backward_17)
        /*0008*/ 	.word	0x0000000c


	//----- nvinfo : EIATTR_MIN_STACK_SIZE
	.align		4
.L_1:
        /*000c*/ 	.byte	0x04, 0x12
        /*000e*/ 	.short	(.L_3 - .L_2)
	.align		4
.L_2:
        /*0010*/ 	.word	index@(triton_poi_fused_convolution_leaky_relu_leaky_relu_backward_17)
        /*0014*/ 	.word	0x00000000


	//----- nvinfo : EIATTR_FRAME_SIZE
	.align		4
.L_3:
        /*0018*/ 	.byte	0x04, 0x11
        /*001a*/ 	.short	(.L_5 - .L_4)
	.align		4
.L_4:
        /*001c*/ 	.word	index@(triton_poi_fused_convolution_leaky_relu_leaky_relu_backward_17)
        /*0020*/ 	.word	0x00000000


	//----- nvinfo : EIATTR_MIN_STACK_SIZE
	.align		4
.L_5:
        /*0024*/ 	.byte	0x04, 0x12
        /*0026*/ 	.short	(.L_7 - .L_6)
	.align		4
.L_6:
        /*0028*/ 	.word	index@(triton_poi_fused_convolution_leaky_relu_leaky_relu_backward_17)
        /*002c*/ 	.word	0x00000000
.L_7:


//--------------------- .nv.info.triton_poi_fused_convolution_leaky_relu_leaky_relu_backward_17 --------------------------
	.section	.nv.info.triton_poi_fused_convolution_leaky_relu_leaky_relu_backward_17,"",@"SHT_CUDA_INFO"
	.sectionflags	@""
	.align	4


	//----- nvinfo : EIATTR_CUDA_API_VERSION
	.align		4
        /*0000*/ 	.byte	0x04, 0x37
        /*0002*/ 	.short	(.L_9 - .L_8)
.L_8:
        /*0004*/ 	.word	0x0000007c


	//----- nvinfo : EIATTR_KPARAM_INFO
	.align		4
.L_9:
        /*0008*/ 	.byte	0x04, 0x17
        /*000a*/ 	.short	(.L_11 - .L_10)
.L_10:
        /*000c*/ 	.word	0x00000000
        /*0010*/ 	.short	0x0003
        /*0012*/ 	.short	0x0018
        /*0014*/ 	.byte	0x00, 0xf0, 0x11, 0x00


	//----- nvinfo : EIATTR_KPARAM_INFO
	.align		4
.L_11:
        /*0018*/ 	.byte	0x04, 0x17
        /*001a*/ 	.short	(.L_13 - .L_12)
.L_12:
        /*001c*/ 	.word	0x00000000
        /*0020*/ 	.short	0x0002
        /*0022*/ 	.short	0x0010
        /*0024*/ 	.byte	0x00, 0xf4, 0x21, 0x00


	//----- nvinfo : EIATTR_KPARAM_INFO
	.align		4
.L_13:
        /*0028*/ 	.byte	0x04, 0x17
        /*002a*/ 	.short	(.L_15 - .L_14)
.L_14:
        /*002c*/ 	.word	0x00000000
        /*0030*/ 	.short	0x0001
        /*0032*/ 	.short	0x0008
        /*0034*/ 	.byte	0x00, 0xf4, 0x21, 0x00


	//----- nvinfo : EIATTR_KPARAM_INFO
	.align		4
.L_15:
        /*0038*/ 	.byte	0x04, 0x17
        /*003a*/ 	.short	(.L_17 - .L_16)
.L_16:
        /*003c*/ 	.word	0x00000000
        /*0040*/ 	.short	0x0000
        /*0042*/ 	.short	0x0000
        /*0044*/ 	.byte	0x00, 0xf4, 0x21, 0x00


	//----- nvinfo : EIATTR_SPARSE_MMA_MASK
	.align		4
.L_17:
        /*0048*/ 	.byte	0x03, 0x50
        /*004a*/ 	.short	0x0000


	//----- nvinfo : EIATTR_MAXREG_COUNT
	.align		4
        /*004c*/ 	.byte	0x03, 0x1b
        /*004e*/ 	.short	0x00ff


	//----- nvinfo : EIATTR_EXIT_INSTR_OFFSETS
	.align		4
        /*0050*/ 	.byte	0x04, 0x1c
        /*0052*/ 	.short	(.L_19 - .L_18)


	//   ....[0]....
.L_18:
        /*0054*/ 	.word	0x00000230


	//----- nvinfo : EIATTR_REQNTID
	.align		4
.L_19:
        /*0058*/ 	.byte	0x04, 0x10
        /*005a*/ 	.short	(.L_21 - .L_20)
.L_20:
        /*005c*/ 	.word	0x00000080
        /*0060*/ 	.word	0x00000001
        /*0064*/ 	.word	0x00000001


	//----- nvinfo : EIATTR_CBANK_PARAM_SIZE
	.align		4
.L_21:
        /*0068*/ 	.byte	0x03, 0x19
        /*006a*/ 	.short	0x001c


	//----- nvinfo : EIATTR_PARAM_CBANK
	.align		4
        /*006c*/ 	.byte	0x04, 0x0a
        /*006e*/ 	.short	(.L_23 - .L_22)
	.align		4
.L_22:
        /*0070*/ 	.word	index@(.nv.constant0.triton_poi_fused_convolution_leaky_relu_leaky_relu_backward_17)
        /*0074*/ 	.short	0x0210
        /*0076*/ 	.short	0x001c


	//----- nvinfo : EIATTR_SW_WAR
	.align		4
.L_23:
        /*0078*/ 	.byte	0x04, 0x36
        /*007a*/ 	.short	(.L_25 - .L_24)
.L_24:
        /*007c*/ 	.word	0x00000008
.L_25:


//--------------------- .nv.callgraph             --------------------------
	.section	.nv.callgraph,"",@"SHT_CUDA_CALLGRAPH"
	.align	4
	.sectionentsize	8
	.align		4
        /*0000*/ 	.word	0x00000000
	.align		4
        /*0004*/ 	.word	0xffffffff
	.align		4
        /*0008*/ 	.word	0x00000000
	.align		4
        /*000c*/ 	.word	0xfffffffe
	.align		4
        /*0010*/ 	.word	0x00000000
	.align		4
        /*0014*/ 	.word	0xfffffffd
	.align		4
        /*0018*/ 	.word	0x00000000
	.align		4
        /*001c*/ 	.word	0xfffffffc


//--------------------- .text.triton_poi_fused_convolution_leaky_relu_leaky_relu_backward_17 --------------------------
	.section	.text.triton_poi_fused_convolution_leaky_relu_leaky_relu_backward_17,"ax",@progbits
	.align	128
        .global         triton_poi_fused_convolution_leaky_relu_leaky_relu_backward_17
        .type           triton_poi_fused_convolution_leaky_relu_leaky_relu_backward_17,@function
        .size           triton_poi_fused_convolution_leaky_relu_leaky_relu_backward_17,(.L_x_1 - triton_poi_fused_convolution_leaky_relu_leaky_relu_backward_17)
        .other          triton_poi_fused_convolution_leaky_relu_leaky_relu_backward_17,@"STO_CUDA_ENTRY STV_DEFAULT"
triton_poi_fused_convolution_leaky_relu_leaky_relu_backward_17:
.text.triton_poi_fused_convolution_leaky_relu_leaky_relu_backward_17:
[----:B------:R-:W-:Y:S01]  /*0000*/  LDC R1, c[0x0][0x28] ;  /* 0x00000a00ff017b82 */ /* 0x000fe20000000800 */
[----:B------:R-:W1:Y:S07]  /*0010*/  S2R R0, SR_TID.X ;  /* 0x0000000000007919 */ /* 0x000e6e0000002100 */
[----:B------:R-:W2:Y:S01]  /*0020*/  LDC.64 R2, c[0x0][0x210] ;  /* 0x00008400ff027b82 */ /* 0x000ea20000000a00 */
[----:B------:R-:W-:Y:S01]  /*0030*/  ULDC.64 UR4, c[0x0][0x208] ;  /* 0x0000820000047ab9 */ /* 0x000fe20000000a00 */
[----:B------:R-:W-:Y:S01]  /*0040*/  ULDC.64 UR6, c[0x0][0x220] ;  /* 0x0000880000067ab9 */ /* 0x000fe20000000a00 */
[----:B------:R-:W3:Y:S05]  /*0050*/  S2R R7, SR_CTAID.X ;  /* 0x0000000000077919 */ /* 0x000eea0000002500 */
[----:B------:R-:W4:Y:S01]  /*0060*/  LDC.64 R4, c[0x0][0x218] ;  /* 0x00008600ff047b82 */ /* 0x000f220000000a00 */
[----:B-1----:R-:W-:Y:S01]  /*0070*/  IMAD.SHL.U32 R0, R0, 0x2, RZ ;  /* 0x0000000200007824 */ /* 0x002fe200078e00ff */
[----:B---3--:R-:W-:-:S04]  /*0080*/  SHF.R.S32.HI R6, RZ, 0x17, R7 ;  /* 0x00000017ff067819 */ /* 0x008fc80000011407 */
[----:B------:R-:W-:Y:S02]  /*0090*/  LOP3.LUT R0, R0, 0xfe, RZ, 0xc0, !PT ;  /* 0x000000fe00007812 */ /* 0x000fe400078ec0ff */
[----:B------:R-:W-:-:S03]  /*00a0*/  SGXT R6, R6, 0x1 ;  /* 0x000000010606781a */ /* 0x000fc60000000200 */
[----:B------:R-:W-:-:S04]  /*00b0*/  IMAD R7, R7, 0x100, R0 ;  /* 0x0000010007077824 */ /* 0x000fc800078e0200 */
[----:B--2---:R-:W-:Y:S01]  /*00c0*/  IMAD.WIDE R2, R7, 0x4, R2 ;  /* 0x0000000407027825 */ /* 0x004fe200078e0202 */
[----:B------:R-:W-:-:S04]  /*00d0*/  LEA.HI R6, R6, R7, RZ, 0x6 ;  /* 0x0000000706067211 */ /* 0x000fc800078f30ff */
[----:B------:R-:W-:Y:S01]  /*00e0*/  SHF.R.S32.HI R6, RZ, 0x6, R6 ;  /* 0x00000006ff067819 */ /* 0x000fe20000011406 */
[----:B------:R-:W2:Y:S03]  /*00f0*/  LDG.E.64 R2, desc[UR4][R2.64] ;  /* 0x0000000402027981 */ /* 0x000ea6000c1e1b00 */
[----:B------:R-:W-:-:S04]  /*0100*/  LEA.HI R0, R6, R6, RZ, 0x7 ;  /* 0x0000000606007211 */ /* 0x000fc800078f38ff */
[----:B------:R-:W-:-:S05]  /*0110*/  LOP3.LUT R9, R0, 0xffffff80, RZ, 0xc0, !PT ;  /* 0xffffff8000097812 */ /* 0x000fca00078ec0ff */
[----:B------:R-:W-:-:S04]  /*0120*/  IMAD.IADD R9, R6, 0x1, -R9 ;  /* 0x0000000106097824 */ /* 0x000fc800078e0a09 */
[----:B----4-:R-:W-:-:S06]  /*0130*/  IMAD.WIDE R4, R9, 0x4, R4 ;  /* 0x0000000409047825 */ /* 0x010fcc00078e0204 */
[----:B------:R-:W2:Y:S02]  /*0140*/  LDG.E.EL R4, desc[UR4][R4.64] ;  /* 0x0000000404047981 */ /* 0x000ea4000c2e1900 */
[CC--:B--2---:R-:W-:Y:S02]  /*0150*/  FSETP.GT.AND P1, PT, R2.reuse, -R4.reuse, PT ;  /* 0x800000040200720b */ /* 0x0c4fe40003f24000 */
[C---:B------:R-:W-:Y:S01]  /*0160*/  FSETP.GT.AND P0, PT, R3.reuse, -R4, PT ;  /* 0x800000040300720b */ /* 0x040fe20003f04000 */
[--C-:B------:R-:W-:Y:S01]  /*0170*/  FADD R0, R2, R4.reuse ;  /* 0x0000000402007221 */ /* 0x100fe20000000000 */
[----:B------:R-:W-:-:S09]  /*0180*/  FADD R6, R3, R4 ;  /* 0x0000000403067221 */ /* 0x000fd20000000000 */
[----:B------:R-:W-:Y:S02]  /*0190*/  @!P1 FMUL R0, R0, 0.10000000149011611938 ;  /* 0x3dcccccd00009820 */ /* 0x000fe40000400000 */
[----:B------:R-:W-:-:S03]  /*01a0*/  @!P0 FMUL R6, R6, 0.10000000149011611938 ;  /* 0x3dcccccd06068820 */ /* 0x000fc60000400000 */
[----:B------:R-:W-:Y:S02]  /*01b0*/  FSETP.GT.AND P1, PT, R0, RZ, PT ;  /* 0x000000ff0000720b */ /* 0x000fe40003f24000 */
[----:B------:R-:W-:Y:S02]  /*01c0*/  FSETP.GT.AND P0, PT, R6, RZ, PT ;  /* 0x000000ff0600720b */ /* 0x000fe40003f04000 */
[----:B------:R-:W-:Y:S02]  /*01d0*/  SEL R0, RZ, 0x1, !P1 ;  /* 0x00000001ff007807 */ /* 0x000fe40004800000 */
[----:B------:R-:W-:Y:S02]  /*01e0*/  SEL R5, RZ, 0x100, !P0 ;  /* 0x00000100ff057807 */ /* 0x000fe40004000000 */
[----:B------:R-:W-:-:S03]  /*01f0*/  IADD3 R2, P2, R7, UR6, RZ ;  /* 0x0000000607027c10 */ /* 0x000fc6000ff5e0ff */
[----:B------:R-:W-:Y:S01]  /*0200*/  IMAD.IADD R5, R0, 0x1, R5 ;  /* 0x0000000100057824 */ /* 0x000fe200078e0205 */
[----:B------:R-:W-:-:S05]  /*0210*/  LEA.HI.X.SX32 R3, R7, UR7, 0x1, P2 ;  /* 0x0000000707037c11 */ /* 0x000fca00090f0eff */
[----:B------:R-:W-:Y:S01]  /*0220*/  STG.E.U16 desc[UR4][R2.64], R5 ;  /* 0x0000000502007986 */ /* 0x000fe2000c101504 */
[----:B------:R-:W-:Y:S05]  /*0230*/  EXIT ;  /* 0x000000000000794d */ /* 0x000fea0003800000 */
.L_x_0:
[----:B------:R-:W-:-:S00]  /*0240*/  BRA `(.L_x_0) ;  /* 0xfffffffc00fc7947 */ /* 0x000fc0000383ffff */
[----:B------:R-:W-:-:S00]  /*0250*/  NOP ;  /* 0x0000000000007918 */ /* 0x000fc00000000000 */
        /* <DEDUP_REMOVED lines=10> */
.L_x_1:


//--------------------- .nv.constant0.triton_poi_fused_convolution_leaky_relu_leaky_relu_backward_17 --------------------------
	.section	.nv.constant0.triton_poi_fused_convolution_leaky_relu_leaky_relu_backward_17,"a",@progbits
	.sectionflags	@""
	.align	4
.nv.constant0.triton_poi_fused_convolution_leaky_relu_leaky_relu_backward_17:
	.zero		556
